//
// Generated by NVIDIA NVVM Compiler
//
// Compiler Build ID: CL-36424714
// Cuda compilation tools, release 13.0, V13.0.88
// Based on NVVM 20.0.0
//

.version 9.0
.target sm_100
.address_size 64

	// .globl	_Z12MedianFilterjjjPP5PixelS1_

.visible .entry _Z12MedianFilterjjjPP5PixelS1_(
	.param .u32 _Z12MedianFilterjjjPP5PixelS1__param_0,
	.param .u32 _Z12MedianFilterjjjPP5PixelS1__param_1,
	.param .u32 _Z12MedianFilterjjjPP5PixelS1__param_2,
	.param .u64 .ptr .align 1 _Z12MedianFilterjjjPP5PixelS1__param_3,
	.param .u64 .ptr .align 1 _Z12MedianFilterjjjPP5PixelS1__param_4
)
{
	.reg .pred 	%p<10>;
	.reg .b16 	%rs<29>;
	.reg .b32 	%r<36>;
	.reg .b64 	%rd<183>;

	ld.param.u32 	%r16, [_Z12MedianFilterjjjPP5PixelS1__param_1];
	ld.param.u32 	%r17, [_Z12MedianFilterjjjPP5PixelS1__param_2];
	ld.param.u64 	%rd5, [_Z12MedianFilterjjjPP5PixelS1__param_3];
	ld.param.u64 	%rd6, [_Z12MedianFilterjjjPP5PixelS1__param_4];
	mov.u32 	%r1, %ntid.x;
	mov.u32 	%r18, %ctaid.x;
	mov.u32 	%r19, %tid.x;
	mad.lo.s32 	%r33, %r1, %r18, %r19;
	mov.u32 	%r20, %ntid.y;
	mov.u32 	%r21, %ctaid.y;
	mov.u32 	%r22, %tid.y;
	mad.lo.s32 	%r3, %r20, %r21, %r22;
	mov.u32 	%r23, %nctaid.y;
	mul.lo.s32 	%r4, %r23, %r20;
	setp.ge.u32 	%p1, %r33, %r16;
	@%p1 bra 	$L__BB0_10;
	add.s32 	%r5, %r3, %r4;
	max.u32 	%r24, %r17, %r5;
	setp.lt.u32 	%p2, %r5, %r17;
	selp.u32 	%r25, 1, 0, %p2;
	add.s32 	%r26, %r5, %r25;
	sub.s32 	%r27, %r24, %r26;
	div.u32 	%r28, %r27, %r4;
	add.s32 	%r6, %r28, %r25;
	and.b32  	%r7, %r6, 3;
	add.s32 	%r8, %r5, %r4;
	add.s32 	%r9, %r8, %r4;
	mov.u32 	%r29, %nctaid.x;
	mul.lo.s32 	%r10, %r29, %r1;
	cvta.to.global.u64 	%rd1, %rd5;
	cvta.to.global.u64 	%rd2, %rd6;
$L__BB0_2:
	setp.ge.u32 	%p3, %r3, %r17;
	@%p3 bra 	$L__BB0_9;
	setp.eq.s32 	%p4, %r7, 3;
	mul.wide.s32 	%rd7, %r33, 8;
	add.s64 	%rd3, %rd1, %rd7;
	add.s64 	%rd4, %rd2, %rd7;
	mov.u32 	%r34, %r3;
	@%p4 bra 	$L__BB0_7;
	setp.eq.s32 	%p5, %r7, 0;
	ld.global.u64 	%rd8, [%rd3];
	cvta.to.global.u64 	%rd9, %rd8;
	mul.wide.u32 	%rd10, %r3, 4;
	add.s64 	%rd11, %rd9, %rd10;
	ld.global.u8 	%rs1, [%rd11+3];
	ld.global.u64 	%rd12, [%rd4];
	cvta.to.global.u64 	%rd13, %rd12;
	add.s64 	%rd14, %rd13, %rd10;
	st.global.u8 	[%rd14+3], %rs1;
	ld.global.u64 	%rd15, [%rd3];
	cvta.to.global.u64 	%rd16, %rd15;
	add.s64 	%rd17, %rd16, %rd10;
	ld.global.u8 	%rs2, [%rd17];
	ld.global.u64 	%rd18, [%rd4];
	cvta.to.global.u64 	%rd19, %rd18;
	add.s64 	%rd20, %rd19, %rd10;
	st.global.u8 	[%rd20], %rs2;
	ld.global.u64 	%rd21, [%rd3];
	cvta.to.global.u64 	%rd22, %rd21;
	add.s64 	%rd23, %rd22, %rd10;
	ld.global.u8 	%rs3, [%rd23+1];
	ld.global.u64 	%rd24, [%rd4];
	cvta.to.global.u64 	%rd25, %rd24;
	add.s64 	%rd26, %rd25, %rd10;
	st.global.u8 	[%rd26+1], %rs3;
	ld.global.u64 	%rd27, [%rd3];
	cvta.to.global.u64 	%rd28, %rd27;
	add.s64 	%rd29, %rd28, %rd10;
	ld.global.u8 	%rs4, [%rd29+2];
	ld.global.u64 	%rd30, [%rd4];
	cvta.to.global.u64 	%rd31, %rd30;
	add.s64 	%rd32, %rd31, %rd10;
	st.global.u8 	[%rd32+2], %rs4;
	mov.u32 	%r34, %r5;
	@%p5 bra 	$L__BB0_7;
	setp.eq.s32 	%p6, %r7, 1;
	ld.global.u64 	%rd33, [%rd3];
	cvta.to.global.u64 	%rd34, %rd33;
	mul.wide.u32 	%rd35, %r5, 4;
	add.s64 	%rd36, %rd34, %rd35;
	ld.global.u8 	%rs5, [%rd36+3];
	ld.global.u64 	%rd37, [%rd4];
	cvta.to.global.u64 	%rd38, %rd37;
	add.s64 	%rd39, %rd38, %rd35;
	st.global.u8 	[%rd39+3], %rs5;
	ld.global.u64 	%rd40, [%rd3];
	cvta.to.global.u64 	%rd41, %rd40;
	add.s64 	%rd42, %rd41, %rd35;
	ld.global.u8 	%rs6, [%rd42];
	ld.global.u64 	%rd43, [%rd4];
	cvta.to.global.u64 	%rd44, %rd43;
	add.s64 	%rd45, %rd44, %rd35;
	st.global.u8 	[%rd45], %rs6;
	ld.global.u64 	%rd46, [%rd3];
	cvta.to.global.u64 	%rd47, %rd46;
	add.s64 	%rd48, %rd47, %rd35;
	ld.global.u8 	%rs7, [%rd48+1];
	ld.global.u64 	%rd49, [%rd4];
	cvta.to.global.u64 	%rd50, %rd49;
	add.s64 	%rd51, %rd50, %rd35;
	st.global.u8 	[%rd51+1], %rs7;
	ld.global.u64 	%rd52, [%rd3];
	cvta.to.global.u64 	%rd53, %rd52;
	add.s64 	%rd54, %rd53, %rd35;
	ld.global.u8 	%rs8, [%rd54+2];
	ld.global.u64 	%rd55, [%rd4];
	cvta.to.global.u64 	%rd56, %rd55;
	add.s64 	%rd57, %rd56, %rd35;
	st.global.u8 	[%rd57+2], %rs8;
	mov.u32 	%r34, %r8;
	@%p6 bra 	$L__BB0_7;
	ld.global.u64 	%rd58, [%rd3];
	cvta.to.global.u64 	%rd59, %rd58;
	mul.wide.u32 	%rd60, %r8, 4;
	add.s64 	%rd61, %rd59, %rd60;
	ld.global.u8 	%rs9, [%rd61+3];
	ld.global.u64 	%rd62, [%rd4];
	cvta.to.global.u64 	%rd63, %rd62;
	add.s64 	%rd64, %rd63, %rd60;
	st.global.u8 	[%rd64+3], %rs9;
	ld.global.u64 	%rd65, [%rd3];
	cvta.to.global.u64 	%rd66, %rd65;
	add.s64 	%rd67, %rd66, %rd60;
	ld.global.u8 	%rs10, [%rd67];
	ld.global.u64 	%rd68, [%rd4];
	cvta.to.global.u64 	%rd69, %rd68;
	add.s64 	%rd70, %rd69, %rd60;
	st.global.u8 	[%rd70], %rs10;
	ld.global.u64 	%rd71, [%rd3];
	cvta.to.global.u64 	%rd72, %rd71;
	add.s64 	%rd73, %rd72, %rd60;
	ld.global.u8 	%rs11, [%rd73+1];
	ld.global.u64 	%rd74, [%rd4];
	cvta.to.global.u64 	%rd75, %rd74;
	add.s64 	%rd76, %rd75, %rd60;
	st.global.u8 	[%rd76+1], %rs11;
	ld.global.u64 	%rd77, [%rd3];
	cvta.to.global.u64 	%rd78, %rd77;
	add.s64 	%rd79, %rd78, %rd60;
	ld.global.u8 	%rs12, [%rd79+2];
	ld.global.u64 	%rd80, [%rd4];
	cvta.to.global.u64 	%rd81, %rd80;
	add.s64 	%rd82, %rd81, %rd60;
	st.global.u8 	[%rd82+2], %rs12;
	mov.u32 	%r34, %r9;
$L__BB0_7:
	setp.lt.u32 	%p7, %r6, 3;
	@%p7 bra 	$L__BB0_9;
$L__BB0_8:
	ld.global.u64 	%rd83, [%rd3];
	cvta.to.global.u64 	%rd84, %rd83;
	mul.wide.u32 	%rd85, %r34, 4;
	add.s64 	%rd86, %rd84, %rd85;
	ld.global.u8 	%rs13, [%rd86+3];
	ld.global.u64 	%rd87, [%rd4];
	cvta.to.global.u64 	%rd88, %rd87;
	add.s64 	%rd89, %rd88, %rd85;
	st.global.u8 	[%rd89+3], %rs13;
	ld.global.u64 	%rd90, [%rd3];
	cvta.to.global.u64 	%rd91, %rd90;
	add.s64 	%rd92, %rd91, %rd85;
	ld.global.u8 	%rs14, [%rd92];
	ld.global.u64 	%rd93, [%rd4];
	cvta.to.global.u64 	%rd94, %rd93;
	add.s64 	%rd95, %rd94, %rd85;
	st.global.u8 	[%rd95], %rs14;
	ld.global.u64 	%rd96, [%rd3];
	cvta.to.global.u64 	%rd97, %rd96;
	add.s64 	%rd98, %rd97, %rd85;
	ld.global.u8 	%rs15, [%rd98+1];
	ld.global.u64 	%rd99, [%rd4];
	cvta.to.global.u64 	%rd100, %rd99;
	add.s64 	%rd101, %rd100, %rd85;
	st.global.u8 	[%rd101+1], %rs15;
	ld.global.u64 	%rd102, [%rd3];
	cvta.to.global.u64 	%rd103, %rd102;
	add.s64 	%rd104, %rd103, %rd85;
	ld.global.u8 	%rs16, [%rd104+2];
	ld.global.u64 	%rd105, [%rd4];
	cvta.to.global.u64 	%rd106, %rd105;
	add.s64 	%rd107, %rd106, %rd85;
	st.global.u8 	[%rd107+2], %rs16;
	add.s32 	%r30, %r34, %r4;
	ld.global.u64 	%rd108, [%rd3];
	cvta.to.global.u64 	%rd109, %rd108;
	mul.wide.u32 	%rd110, %r30, 4;
	add.s64 	%rd111, %rd109, %rd110;
	ld.global.u8 	%rs17, [%rd111+3];
	ld.global.u64 	%rd112, [%rd4];
	cvta.to.global.u64 	%rd113, %rd112;
	add.s64 	%rd114, %rd113, %rd110;
	st.global.u8 	[%rd114+3], %rs17;
	ld.global.u64 	%rd115, [%rd3];
	cvta.to.global.u64 	%rd116, %rd115;
	add.s64 	%rd117, %rd116, %rd110;
	ld.global.u8 	%rs18, [%rd117];
	ld.global.u64 	%rd118, [%rd4];
	cvta.to.global.u64 	%rd119, %rd118;
	add.s64 	%rd120, %rd119, %rd110;
	st.global.u8 	[%rd120], %rs18;
	ld.global.u64 	%rd121, [%rd3];
	cvta.to.global.u64 	%rd122, %rd121;
	add.s64 	%rd123, %rd122, %rd110;
	ld.global.u8 	%rs19, [%rd123+1];
	ld.global.u64 	%rd124, [%rd4];
	cvta.to.global.u64 	%rd125, %rd124;
	add.s64 	%rd126, %rd125, %rd110;
	st.global.u8 	[%rd126+1], %rs19;
	ld.global.u64 	%rd127, [%rd3];
	cvta.to.global.u64 	%rd128, %rd127;
	add.s64 	%rd129, %rd128, %rd110;
	ld.global.u8 	%rs20, [%rd129+2];
	ld.global.u64 	%rd130, [%rd4];
	cvta.to.global.u64 	%rd131, %rd130;
	add.s64 	%rd132, %rd131, %rd110;
	st.global.u8 	[%rd132+2], %rs20;
	add.s32 	%r31, %r30, %r4;
	ld.global.u64 	%rd133, [%rd3];
	cvta.to.global.u64 	%rd134, %rd133;
	mul.wide.u32 	%rd135, %r31, 4;
	add.s64 	%rd136, %rd134, %rd135;
	ld.global.u8 	%rs21, [%rd136+3];
	ld.global.u64 	%rd137, [%rd4];
	cvta.to.global.u64 	%rd138, %rd137;
	add.s64 	%rd139, %rd138, %rd135;
	st.global.u8 	[%rd139+3], %rs21;
	ld.global.u64 	%rd140, [%rd3];
	cvta.to.global.u64 	%rd141, %rd140;
	add.s64 	%rd142, %rd141, %rd135;
	ld.global.u8 	%rs22, [%rd142];
	ld.global.u64 	%rd143, [%rd4];
	cvta.to.global.u64 	%rd144, %rd143;
	add.s64 	%rd145, %rd144, %rd135;
	st.global.u8 	[%rd145], %rs22;
	ld.global.u64 	%rd146, [%rd3];
	cvta.to.global.u64 	%rd147, %rd146;
	add.s64 	%rd148, %rd147, %rd135;
	ld.global.u8 	%rs23, [%rd148+1];
	ld.global.u64 	%rd149, [%rd4];
	cvta.to.global.u64 	%rd150, %rd149;
	add.s64 	%rd151, %rd150, %rd135;
	st.global.u8 	[%rd151+1], %rs23;
	ld.global.u64 	%rd152, [%rd3];
	cvta.to.global.u64 	%rd153, %rd152;
	add.s64 	%rd154, %rd153, %rd135;
	ld.global.u8 	%rs24, [%rd154+2];
	ld.global.u64 	%rd155, [%rd4];
	cvta.to.global.u64 	%rd156, %rd155;
	add.s64 	%rd157, %rd156, %rd135;
	st.global.u8 	[%rd157+2], %rs24;
	add.s32 	%r32, %r31, %r4;
	ld.global.u64 	%rd158, [%rd3];
	cvta.to.global.u64 	%rd159, %rd158;
	mul.wide.u32 	%rd160, %r32, 4;
	add.s64 	%rd161, %rd159, %rd160;
	ld.global.u8 	%rs25, [%rd161+3];
	ld.global.u64 	%rd162, [%rd4];
	cvta.to.global.u64 	%rd163, %rd162;
	add.s64 	%rd164, %rd163, %rd160;
	st.global.u8 	[%rd164+3], %rs25;
	ld.global.u64 	%rd165, [%rd3];
	cvta.to.global.u64 	%rd166, %rd165;
	add.s64 	%rd167, %rd166, %rd160;
	ld.global.u8 	%rs26, [%rd167];
	ld.global.u64 	%rd168, [%rd4];
	cvta.to.global.u64 	%rd169, %rd168;
	add.s64 	%rd170, %rd169, %rd160;
	st.global.u8 	[%rd170], %rs26;
	ld.global.u64 	%rd171, [%rd3];
	cvta.to.global.u64 	%rd172, %rd171;
	add.s64 	%rd173, %rd172, %rd160;
	ld.global.u8 	%rs27, [%rd173+1];
	ld.global.u64 	%rd174, [%rd4];
	cvta.to.global.u64 	%rd175, %rd174;
	add.s64 	%rd176, %rd175, %rd160;
	st.global.u8 	[%rd176+1], %rs27;
	ld.global.u64 	%rd177, [%rd3];
	cvta.to.global.u64 	%rd178, %rd177;
	add.s64 	%rd179, %rd178, %rd160;
	ld.global.u8 	%rs28, [%rd179+2];
	ld.global.u64 	%rd180, [%rd4];
	cvta.to.global.u64 	%rd181, %rd180;
	add.s64 	%rd182, %rd181, %rd160;
	st.global.u8 	[%rd182+2], %rs28;
	add.s32 	%r34, %r32, %r4;
	setp.lt.u32 	%p8, %r34, %r17;
	@%p8 bra 	$L__BB0_8;
$L__BB0_9:
	add.s32 	%r33, %r33, %r10;
	setp.lt.u32 	%p9, %r33, %r16;
	@%p9 bra 	$L__BB0_2;
$L__BB0_10:
	ret;

}


// ===== COMPILED SASS (sm_100) =====

	.target	sm_100

	.elftype	@"ET_EXEC"


//--------------------- .note.nv.tkinfo           --------------------------
	.section	.note.nv.tkinfo,"",@"SHT_NOTE"
	.sectionflags	@"SHF_NOTE_NV_TKINFO"
	.tkinfo
        /*0018*/ 	.word	0x00000002
        /*0030*/ 	.string	""
        /*0030*/ 	.string	"ptxas"
        /*0030*/ 	.string	"Cuda compilation tools, release 13.0, V13.0.88"
        /*0030*/ 	.string	"Build cuda_13.0.r13.0/compiler.36424714_0"
        /*0030*/ 	.string	"-arch sm_100 -m 64 "



//--------------------- .note.nv.cuinfo           --------------------------
	.section	.note.nv.cuinfo,"",@"SHT_NOTE"
	.sectionflags	@"SHF_NOTE_NV_CUINFO"
        /*0018*/ 	.short	0x0002
        /*001a*/ 	.short	0x0064
        /*001c*/ 	.short	0x0082
	.zero		2


//--------------------- .nv.info                  --------------------------
	.section	.nv.info,"",@"SHT_CUDA_INFO"
	.align	4


	//----- nvinfo : EIATTR_REGCOUNT
	.align		4
        /*0000*/ 	.byte	0x04, 0x2f
        /*0002*/ 	.short	(.L_1 - .L_0)
	.align		4
.L_0:
        /*0004*/ 	.word	index@(_Z12MedianFilterjjjPP5PixelS1_)
        /*0008*/ 	.word	0x0000001c


	//----- nvinfo : EIATTR_FRAME_SIZE
	.align		4
.L_1:
        /*000c*/ 	.byte	0x04, 0x11
        /*000e*/ 	.short	(.L_3 - .L_2)
	.align		4
.L_2:
        /*0010*/ 	.word	index@(_Z12MedianFilterjjjPP5PixelS1_)
        /*0014*/ 	.word	0x00000000


	//----- nvinfo : EIATTR_MIN_STACK_SIZE
	.align		4
.L_3:
        /*0018*/ 	.byte	0x04, 0x12
        /*001a*/ 	.short	(.L_5 - .L_4)
	.align		4
.L_4:
        /*001c*/ 	.word	index@(_Z12MedianFilterjjjPP5PixelS1_)
        /*0020*/ 	.word	0x00000000
.L_5:


//--------------------- .nv.compat                --------------------------
	.section	.nv.compat,"",@"SHT_CUDA_COMPAT_INFO"
	.align	4
        /*0000*/ 	.byte	0x02, 0x09, 0x00, 0x00, 0x02, 0x02, 0x01, 0x00, 0x02, 0x05, 0x05, 0x00, 0x03, 0x07, 0x01, 0x01
        /*0010*/ 	.byte	0x02, 0x03, 0x00, 0x00, 0x02, 0x06, 0x01, 0x00, 0x04, 0x0b, 0x08, 0x00, 0x09, 0x00, 0x00, 0x00
        /*0020*/ 	.byte	0x00, 0x00, 0x00, 0x00


//--------------------- .nv.info._Z12MedianFilterjjjPP5PixelS1_ --------------------------
	.section	.nv.info._Z12MedianFilterjjjPP5PixelS1_,"",@"SHT_CUDA_INFO"
	.sectionflags	@""
	.align	4


	//----- nvinfo : EIATTR_CUDA_API_VERSION
	.align		4
        /*0000*/ 	.byte	0x04, 0x37
        /*0002*/ 	.short	(.L_7 - .L_6)
.L_6:
        /*0004*/ 	.word	0x00000082


	//----- nvinfo : EIATTR_KPARAM_INFO
	.align		4
.L_7:
        /*0008*/ 	.byte	0x04, 0x17
        /*000a*/ 	.short	(.L_9 - .L_8)
.L_8:
        /*000c*/ 	.word	0x00000000
        /*0010*/ 	.short	0x0004
        /*0012*/ 	.short	0x0018
        /*0014*/ 	.byte	0x00, 0xf5, 0x21, 0x00


	//----- nvinfo : EIATTR_KPARAM_INFO
	.align		4
.L_9:
        /*0018*/ 	.byte	0x04, 0x17
        /*001a*/ 	.short	(.L_11 - .L_10)
.L_10:
        /*001c*/ 	.word	0x00000000
        /*0020*/ 	.short	0x0003
        /*0022*/ 	.short	0x0010
        /*0024*/ 	.byte	0x00, 0xf5, 0x21, 0x00


	//----- nvinfo : EIATTR_KPARAM_INFO
	.align		4
.L_11:
        /*0028*/ 	.byte	0x04, 0x17
        /*002a*/ 	.short	(.L_13 - .L_12)
.L_12:
        /*002c*/ 	.word	0x00000000
        /*0030*/ 	.short	0x0002
        /*0032*/ 	.short	0x0008
        /*0034*/ 	.byte	0x00, 0xf0, 0x11, 0x00


	//----- nvinfo : EIATTR_KPARAM_INFO
	.align		4
.L_13:
        /*0038*/ 	.byte	0x04, 0x17
        /*003a*/ 	.short	(.L_15 - .L_14)
.L_14:
        /*003c*/ 	.word	0x00000000
        /*0040*/ 	.short	0x0001
        /*0042*/ 	.short	0x0004
        /*0044*/ 	.byte	0x00, 0xf0, 0x11, 0x00


	//----- nvinfo : EIATTR_KPARAM_INFO
	.align		4
.L_15:
        /*0048*/ 	.byte	0x04, 0x17
        /*004a*/ 	.short	(.L_17 - .L_16)
.L_16:
        /*004c*/ 	.word	0x00000000
        /*0050*/ 	.short	0x0000
        /*0052*/ 	.short	0x0000
        /*0054*/ 	.byte	0x00, 0xf0, 0x11, 0x00


	//----- nvinfo : EIATTR_SPARSE_MMA_MASK
	.align		4
.L_17:
        /*0058*/ 	.byte	0x03, 0x50
        /*005a*/ 	.short	0x0000


	//----- nvinfo : EIATTR_MAXREG_COUNT
	.align		4
        /*005c*/ 	.byte	0x03, 0x1b
        /*005e*/ 	.short	0x00ff


	//----- nvinfo : EIATTR_MERCURY_ISA_VERSION
	.align		4
        /*0060*/ 	.byte	0x03, 0x5f
        /*0062*/ 	.short	0x0101


	//----- nvinfo : EIATTR_VRC_CTA_INIT_COUNT
	.align		4
        /*0064*/ 	.byte	0x02, 0x4a
	.zero		1
	.zero		1


	//----- nvinfo : EIATTR_EXIT_INSTR_OFFSETS
	.align		4
        /*0068*/ 	.byte	0x04, 0x1c
        /*006a*/ 	.short	(.L_19 - .L_18)


	//   ....[0]....
.L_18:
        /*006c*/ 	.word	0x000000d0


	//   ....[1]....
        /*0070*/ 	.word	0x00000f60


	//----- nvinfo : EIATTR_CRS_STACK_SIZE
	.align		4
.L_19:
        /*0074*/ 	.byte	0x04, 0x1e
        /*0076*/ 	.short	(.L_21 - .L_20)
.L_20:
        /*0078*/ 	.word	0x00000000


	//----- nvinfo : EIATTR_CBANK_PARAM_SIZE
	.align		4
.L_21:
        /*007c*/ 	.byte	0x03, 0x19
        /*007e*/ 	.short	0x0020


	//----- nvinfo : EIATTR_PARAM_CBANK
	.align		4
        /*0080*/ 	.byte	0x04, 0x0a
        /*0082*/ 	.short	(.L_23 - .L_22)
	.align		4
.L_22:
        /*0084*/ 	.word	index@(.nv.constant0._Z12MedianFilterjjjPP5PixelS1_)
        /*0088*/ 	.short	0x0380
        /*008a*/ 	.short	0x0020


	//----- nvinfo : EIATTR_SW_WAR
	.align		4
.L_23:
        /*008c*/ 	.byte	0x04, 0x36
        /*008e*/ 	.short	(.L_25 - .L_24)
.L_24:
        /*0090*/ 	.word	0x00000008
.L_25:


//--------------------- .nv.callgraph             --------------------------
	.section	.nv.callgraph,"",@"SHT_CUDA_CALLGRAPH"
	.align	4
	.sectionentsize	8
	.align		4
        /*0000*/ 	.word	0x00000000
	.align		4
        /*0004*/ 	.word	0xffffffff
	.align		4
        /*0008*/ 	.word	0x00000000
	.align		4
        /*000c*/ 	.word	0xfffffffe
	.align		4
        /*0010*/ 	.word	0x00000000
	.align		4
        /*0014*/ 	.word	0xfffffffd
	.align		4
        /*0018*/ 	.word	0x00000000
	.align		4
        /*001c*/ 	.word	0xfffffffc


//--------------------- .text._Z12MedianFilterjjjPP5PixelS1_ --------------------------
	.section	.text._Z12MedianFilterjjjPP5PixelS1_,"ax",@progbits
	.align	128
        .global         _Z12MedianFilterjjjPP5PixelS1_
        .type           _Z12MedianFilterjjjPP5PixelS1_,@function
        .size           _Z12MedianFilterjjjPP5PixelS1_,(.L_x_7 - _Z12MedianFilterjjjPP5PixelS1_)
        .other          _Z12MedianFilterjjjPP5PixelS1_,@"STO_CUDA_ENTRY STV_DEFAULT"
_Z12MedianFilterjjjPP5PixelS1_:
.text._Z12MedianFilterjjjPP5PixelS1_:
[----:B------:R-:W-:Y:S01]  /*0000*/  LDC R1, c[0x0][0x37c] ;  /* 0x0000df00ff017b82 */ /* 0x000fe20000000800 */
[----:B------:R-:W0:Y:S01]  /*0010*/  S2R R9, SR_CTAID.X ;  /* 0x0000000000097919 */ /* 0x000e220000002500 */
[----:B------:R-:W0:Y:S01]  /*0020*/  LDCU UR5, c[0x0][0x360] ;  /* 0x00006c00ff0577ac */ /* 0x000e220008000800 */
[----:B------:R-:W0:Y:S01]  /*0030*/  S2R R0, SR_TID.X ;  /* 0x0000000000007919 */ /* 0x000e220000002100 */
[----:B------:R-:W1:Y:S01]  /*0040*/  LDCU UR7, c[0x0][0x384] ;  /* 0x00007080ff0777ac */ /* 0x000e620008000800 */
[----:B------:R-:W2:Y:S01]  /*0050*/  S2R R2, SR_CTAID.Y ;  /* 0x0000000000027919 */ /* 0x000ea20000002600 */
[----:B------:R-:W3:Y:S01]  /*0060*/  LDCU UR6, c[0x0][0x364] ;  /* 0x00006c80ff0677ac */ /* 0x000ee20008000800 */
[----:B------:R-:W2:Y:S01]  /*0070*/  S2R R3, SR_TID.Y ;  /* 0x0000000000037919 */ /* 0x000ea20000002200 */
[----:B------:R-:W3:Y:S02]  /*0080*/  LDCU UR4, c[0x0][0x374] ;  /* 0x00006e80ff0477ac */ /* 0x000ee40008000800 */
[----:B---3--:R-:W-:Y:S01]  /*0090*/  UIMAD UR4, UR6, UR4, URZ ;  /* 0x00000004060472a4 */ /* 0x008fe2000f8e02ff */
[----:B0-----:R-:W-:-:S05]  /*00a0*/  IMAD R9, R9, UR5, R0 ;  /* 0x0000000509097c24 */ /* 0x001fca000f8e0200 */
[----:B-1----:R-:W-:Y:S01]  /*00b0*/  ISETP.GE.U32.AND P0, PT, R9, UR7, PT ;  /* 0x0000000709007c0c */ /* 0x002fe2000bf06070 */
[----:B--2---:R-:W-:-:S12]  /*00c0*/  IMAD R0, R2, UR6, R3 ;  /* 0x0000000602007c24 */ /* 0x004fd8000f8e0203 */
[----:B------:R-:W-:Y:S05]  /*00d0*/  @P0 EXIT ;  /* 0x000000000000094d */ /* 0x000fea0003800000 */
[----:B------:R-:W0:Y:S01]  /*00e0*/  I2F.U32.RP R4, UR4 ;  /* 0x0000000400047d06 */ /* 0x000e220008209000 */
[----:B------:R-:W1:Y:S01]  /*00f0*/  LDCU UR6, c[0x0][0x388] ;  /* 0x00007100ff0677ac */ /* 0x000e620008000800 */
[----:B------:R-:W-:Y:S02]  /*0100*/  IADD3 R6, PT, PT, R0, UR4, RZ ;  /* 0x0000000400067c10 */ /* 0x000fe4000fffe0ff */
[----:B------:R-:W-:Y:S01]  /*0110*/  IADD3 R7, PT, PT, RZ, -UR4, RZ ;  /* 0x80000004ff077c10 */ /* 0x000fe2000fffe0ff */
[----:B------:R-:W2:Y:S01]  /*0120*/  LDCU.64 UR8, c[0x0][0x358] ;  /* 0x00006b00ff0877ac */ /* 0x000ea20008000a00 */
[----:B------:R-:W-:Y:S02]  /*0130*/  ISETP.NE.U32.AND P2, PT, RZ, UR4, PT ;  /* 0x00000004ff007c0c */ /* 0x000fe4000bf45070 */
[----:B0-----:R-:W0:Y:S01]  /*0140*/  MUFU.RCP R4, R4 ;  /* 0x0000000400047308 */ /* 0x001e220000001000 */
[C---:B-1----:R-:W-:Y:S02]  /*0150*/  ISETP.GE.U32.AND P0, PT, R6.reuse, UR6, PT ;  /* 0x0000000606007c0c */ /* 0x042fe4000bf06070 */
[----:B------:R-:W-:Y:S01]  /*0160*/  VIMNMX.U32 R5, PT, PT, R6, UR6, !PT ;  /* 0x0000000606057c48 */ /* 0x000fe2000ffe0000 */
[----:B------:R-:W1:Y:S01]  /*0170*/  LDCU UR6, c[0x0][0x370] ;  /* 0x00006e00ff0677ac */ /* 0x000e620008000800 */
[----:B------:R-:W-:-:S04]  /*0180*/  SEL R8, RZ, 0x1, P0 ;  /* 0x00000001ff087807 */ /* 0x000fc80000000000 */
[----:B------:R-:W-:Y:S02]  /*0190*/  IADD3 R5, PT, PT, R5, -R6, -R8 ;  /* 0x8000000605057210 */ /* 0x000fe40007ffe808 */
[----:B0-----:R-:W-:-:S04]  /*01a0*/  IADD3 R2, PT, PT, R4, 0xffffffe, RZ ;  /* 0x0ffffffe04027810 */ /* 0x001fc80007ffe0ff */
[----:B------:R0:W3:Y:S01]  /*01b0*/  F2I.FTZ.U32.TRUNC.NTZ R3, R2 ;  /* 0x0000000200037305 */ /* 0x0000e2000021f000 */
[----:B-1----:R-:W-:Y:S01]  /*01c0*/  UIMAD UR5, UR5, UR6, URZ ;  /* 0x00000006050572a4 */ /* 0x002fe2000f8e02ff */
[----:B0-----:R-:W-:Y:S02]  /*01d0*/  HFMA2 R2, -RZ, RZ, 0, 0 ;  /* 0x00000000ff027431 */ /* 0x001fe400000001ff */
[----:B---3--:R-:W-:-:S04]  /*01e0*/  IMAD R7, R7, R3, RZ ;  /* 0x0000000307077224 */ /* 0x008fc800078e02ff */
[----:B------:R-:W-:Y:S01]  /*01f0*/  IMAD.HI.U32 R4, R3, R7, R2 ;  /* 0x0000000703047227 */ /* 0x000fe200078e0002 */
[----:B------:R-:W-:-:S04]  /*0200*/  IADD3 R7, PT, PT, R6, UR4, RZ ;  /* 0x0000000406077c10 */ /* 0x000fc8000fffe0ff */
[----:B------:R-:W-:Y:S01]  /*0210*/  IADD3 R10, PT, PT, R7, UR4, RZ ;  /* 0x00000004070a7c10 */ /* 0x000fe2000fffe0ff */
[----:B------:R-:W-:-:S05]  /*0220*/  IMAD.HI.U32 R3, R4, R5, RZ ;  /* 0x0000000504037227 */ /* 0x000fca00078e00ff */
[----:B------:R-:W-:-:S05]  /*0230*/  IADD3 R2, PT, PT, -R3, RZ, RZ ;  /* 0x000000ff03027210 */ /* 0x000fca0007ffe1ff */
[----:B------:R-:W-:-:S05]  /*0240*/  IMAD R5, R2, UR4, R5 ;  /* 0x0000000402057c24 */ /* 0x000fca000f8e0205 */
[----:B------:R-:W-:-:S13]  /*0250*/  ISETP.GE.U32.AND P0, PT, R5, UR4, PT ;  /* 0x0000000405007c0c */ /* 0x000fda000bf06070 */
[----:B------:R-:W-:Y:S02]  /*0260*/  @P0 IADD3 R5, PT, PT, R5, -UR4, RZ ;  /* 0x8000000405050c10 */ /* 0x000fe4000fffe0ff */
[----:B------:R-:W-:Y:S02]  /*0270*/  @P0 IADD3 R3, PT, PT, R3, 0x1, RZ ;  /* 0x0000000103030810 */ /* 0x000fe40007ffe0ff */
[----:B------:R-:W-:-:S13]  /*0280*/  ISETP.GE.U32.AND P1, PT, R5, UR4, PT ;  /* 0x0000000405007c0c */ /* 0x000fda000bf26070 */
[----:B------:R-:W-:Y:S02]  /*0290*/  @P1 IADD3 R3, PT, PT, R3, 0x1, RZ ;  /* 0x0000000103031810 */ /* 0x000fe40007ffe0ff */
[----:B------:R-:W-:-:S04]  /*02a0*/  @!P2 LOP3.LUT R3, RZ, UR4, RZ, 0x33, !PT ;  /* 0x00000004ff03ac12 */ /* 0x000fc8000f8e33ff */
[----:B------:R-:W-:-:S04]  /*02b0*/  IADD3 R8, PT, PT, R8, R3, RZ ;  /* 0x0000000308087210 */ /* 0x000fc80007ffe0ff */
[----:B--2---:R-:W-:-:S07]  /*02c0*/  LOP3.LUT R13, R8, 0x3, RZ, 0xc0, !PT ;  /* 0x00000003080d7812 */ /* 0x004fce00078ec0ff */
.L_x_5:
[----:B------:R-:W0:Y:S01]  /*02d0*/  LDC R11, c[0x0][0x388] ;  /* 0x0000e200ff0b7b82 */ /* 0x000e220000000800 */
[----:B------:R-:W-:Y:S01]  /*02e0*/  BSSY.RECONVERGENT B0, `(.L_x_0) ;  /* 0x00000c3000007945 */ /* 0x000fe20003800200 */
[----:B0-----:R-:W-:-:S13]  /*02f0*/  ISETP.GE.U32.AND P0, PT, R0, R11, PT ;  /* 0x0000000b0000720c */ /* 0x001fda0003f06070 */
[----:B-1234-:R-:W-:Y:S05]  /*0300*/  @P0 BRA `(.L_x_1) ;  /* 0x0000000c00000947 */ /* 0x01efea0003800000 */
[----:B------:R-:W0:Y:S01]  /*0310*/  LDC.64 R4, c[0x0][0x390] ;  /* 0x0000e400ff047b82 */ /* 0x000e220000000a00 */
[----:B------:R-:W-:Y:S01]  /*0320*/  ISETP.NE.AND P0, PT, R13, 0x3, PT ;  /* 0x000000030d00780c */ /* 0x000fe20003f05270 */
[----:B------:R-:W-:Y:S01]  /*0330*/  BSSY.RECONVERGENT B1, `(.L_x_2) ;  /* 0x0000055000017945 */ /* 0x000fe20003800200 */
[----:B------:R-:W-:-:S05]  /*0340*/  MOV R12, R0 ;  /* 0x00000000000c7202 */ /* 0x000fca0000000f00 */
[----:B------:R-:W1:Y:S01]  /*0350*/  LDC.64 R2, c[0x0][0x398] ;  /* 0x0000e600ff027b82 */ /* 0x000e620000000a00 */
[----:B0-----:R-:W-:-:S04]  /*0360*/  IMAD.WIDE R4, R9, 0x8, R4 ;  /* 0x0000000809047825 */ /* 0x001fc800078e0204 */
[----:B-1----:R-:W-:Y:S01]  /*0370*/  IMAD.WIDE R2, R9, 0x8, R2 ;  /* 0x0000000809027825 */ /* 0x002fe200078e0202 */
[----:B------:R-:W-:Y:S06]  /*0380*/  @!P0 BRA `(.L_x_3) ;  /* 0x00000004003c8947 */ /* 0x000fec0003800000 */
[----:B------:R-:W2:Y:S04]  /*0390*/  LDG.E.64 R14, desc[UR8][R4.64] ;  /* 0x00000008040e7981 */ /* 0x000ea8000c1e1b00 */
[----:B------:R-:W3:Y:S01]  /*03a0*/  LDG.E.64 R16, desc[UR8][R2.64] ;  /* 0x0000000802107981 */ /* 0x000ee2000c1e1b00 */
[----:B--2---:R-:W-:-:S06]  /*03b0*/  IMAD.WIDE.U32 R14, R0, 0x4, R14 ;  /* 0x00000004000e7825 */ /* 0x004fcc00078e000e */
[----:B------:R-:W2:Y:S01]  /*03c0*/  LDG.E.U8 R15, desc[UR8][R14.64+0x3] ;  /* 0x000003080e0f7981 */ /* 0x000ea2000c1e1100 */
[----:B---3--:R-:W-:-:S05]  /*03d0*/  IMAD.WIDE.U32 R16, R0, 0x4, R16 ;  /* 0x0000000400107825 */ /* 0x008fca00078e0010 */
[----:B--2---:R0:W-:Y:S04]  /*03e0*/  STG.E.U8 desc[UR8][R16.64+0x3], R15 ;  /* 0x0000030f10007986 */ /* 0x0041e8000c101108 */
        /* <DEDUP_REMOVED lines=12> */
[----:B0-----:R-:W2:Y:S04]  /*04b0*/  LDG.E.64 R14, desc[UR8][R4.64] ;  /* 0x00000008040e7981 */ /* 0x001ea8000c1e1b00 */
[----:B------:R-:W3:Y:S01]  /*04c0*/  LDG.E.64 R16, desc[UR8][R2.64] ;  /* 0x0000000802107981 */ /* 0x000ee2000c1e1b00 */
[----:B--2---:R-:W-:-:S06]  /*04d0*/  IMAD.WIDE.U32 R14, R0, 0x4, R14 ;  /* 0x00000004000e7825 */ /* 0x004fcc00078e000e */
[----:B------:R-:W2:Y:S01]  /*04e0*/  LDG.E.U8 R15, desc[UR8][R14.64+0x2] ;  /* 0x000002080e0f7981 */ /* 0x000ea2000c1e1100 */
[----:B---3--:R-:W-:Y:S01]  /*04f0*/  IMAD.WIDE.U32 R16, R0, 0x4, R16 ;  /* 0x0000000400107825 */ /* 0x008fe200078e0010 */
[----:B------:R-:W-:Y:S02]  /*0500*/  ISETP.NE.AND P0, PT, R13, RZ, PT ;  /* 0x000000ff0d00720c */ /* 0x000fe40003f05270 */
[----:B------:R-:W-:Y:S02]  /*0510*/  MOV R12, R6 ;  /* 0x00000006000c7202 */ /* 0x000fe40000000f00 */
[----:B--2---:R1:W-:Y:S09]  /*0520*/  STG.E.U8 desc[UR8][R16.64+0x2], R15 ;  /* 0x0000020f10007986 */ /* 0x0043f2000c101108 */
[----:B------:R-:W-:Y:S05]  /*0530*/  @!P0 BRA `(.L_x_3) ;  /* 0x0000000000d08947 */ /* 0x000fea0003800000 */
[----:B-1----:R-:W2:Y:S04]  /*0540*/  LDG.E.64 R14, desc[UR8][R4.64] ;  /* 0x00000008040e7981 */ /* 0x002ea8000c1e1b00 */
        /* <DEDUP_REMOVED lines=11> */
[----:B------:R-:W3:Y:S04]  /*0600*/  LDG.E.64 R22, desc[UR8][R4.64] ;  /* 0x0000000804167981 */ /* 0x000ee8000c1e1b00 */
[----:B------:R-:W4:Y:S01]  /*0610*/  LDG.E.64 R24, desc[UR8][R2.64] ;  /* 0x0000000802187981 */ /* 0x000f22000c1e1b00 */
[----:B---3--:R-:W-:-:S06]  /*0620*/  IMAD.WIDE.U32 R22, R6, 0x4, R22 ;  /* 0x0000000406167825 */ /* 0x008fcc00078e0016 */
[----:B------:R-:W3:Y:S01]  /*0630*/  LDG.E.U8 R23, desc[UR8][R22.64+0x1] ;  /* 0x0000010816177981 */ /* 0x000ee2000c1e1100 */
[----:B----4-:R-:W-:-:S05]  /*0640*/  IMAD.WIDE.U32 R24, R6, 0x4, R24 ;  /* 0x0000000406187825 */ /* 0x010fca00078e0018 */
[----:B---3--:R2:W-:Y:S04]  /*0650*/  STG.E.U8 desc[UR8][R24.64+0x1], R23 ;  /* 0x0000011718007986 */ /* 0x0085e8000c101108 */
[----:B0-----:R-:W3:Y:S04]  /*0660*/  LDG.E.64 R14, desc[UR8][R4.64] ;  /* 0x00000008040e7981 */ /* 0x001ee8000c1e1b00 */
[----:B------:R-:W4:Y:S01]  /*0670*/  LDG.E.64 R16, desc[UR8][R2.64] ;  /* 0x0000000802107981 */ /* 0x000f22000c1e1b00 */
[----:B---3--:R-:W-:-:S06]  /*0680*/  IMAD.WIDE.U32 R14, R6, 0x4, R14 ;  /* 0x00000004060e7825 */ /* 0x008fcc00078e000e */
[----:B------:R-:W3:Y:S01]  /*0690*/  LDG.E.U8 R15, desc[UR8][R14.64+0x2] ;  /* 0x000002080e0f7981 */ /* 0x000ee2000c1e1100 */
[----:B----4-:R-:W-:Y:S01]  /*06a0*/  IMAD.WIDE.U32 R16, R6, 0x4, R16 ;  /* 0x0000000406107825 */ /* 0x010fe200078e0010 */
[----:B------:R-:W-:Y:S02]  /*06b0*/  ISETP.NE.AND P0, PT, R13, 0x1, PT ;  /* 0x000000010d00780c */ /* 0x000fe40003f05270 */
[----:B------:R-:W-:Y:S02]  /*06c0*/  MOV R12, R7 ;  /* 0x00000007000c7202 */ /* 0x000fe40000000f00 */
[----:B---3--:R2:W-:Y:S09]  /*06d0*/  STG.E.U8 desc[UR8][R16.64+0x2], R15 ;  /* 0x0000020f10007986 */ /* 0x0085f2000c101108 */
[----:B------:R-:W-:Y:S05]  /*06e0*/  @!P0 BRA `(.L_x_3) ;  /* 0x0000000000648947 */ /* 0x000fea0003800000 */
[----:B--2---:R-:W2:Y:S04]  /*06f0*/  LDG.E.64 R14, desc[UR8][R4.64] ;  /* 0x00000008040e7981 */ /* 0x004ea8000c1e1b00 */
        /* <DEDUP_REMOVED lines=12> */
[----:B------:R-:W4:Y:S01]  /*07c0*/  LDG.E.64 R24, desc[UR8][R2.64] ;  /* 0x0000000802187981 */ /* 0x000f22000c1e1b00 */
[----:B--2---:R-:W-:-:S06]  /*07d0*/  IMAD.WIDE.U32 R22, R7, 0x4, R22 ;  /* 0x0000000407167825 */ /* 0x004fcc00078e0016 */
[----:B------:R-:W2:Y:S01]  /*07e0*/  LDG.E.U8 R23, desc[UR8][R22.64+0x1] ;  /* 0x0000010816177981 */ /* 0x000ea2000c1e1100 */
[----:B----4-:R-:W-:-:S05]  /*07f0*/  IMAD.WIDE.U32 R24, R7, 0x4, R24 ;  /* 0x0000000407187825 */ /* 0x010fca00078e0018 */
[----:B--2---:R3:W-:Y:S04]  /*0800*/  STG.E.U8 desc[UR8][R24.64+0x1], R23 ;  /* 0x0000011718007986 */ /* 0x0047e8000c101108 */
[----:B0-----:R-:W2:Y:S04]  /*0810*/  LDG.E.64 R14, desc[UR8][R4.64] ;  /* 0x00000008040e7981 */ /* 0x001ea8000c1e1b00 */
[----:B------:R-:W4:Y:S01]  /*0820*/  LDG.E.64 R16, desc[UR8][R2.64] ;  /* 0x0000000802107981 */ /* 0x000f22000c1e1b00 */
[----:B--2---:R-:W-:-:S06]  /*0830*/  IMAD.WIDE.U32 R14, R7, 0x4, R14 ;  /* 0x00000004070e7825 */ /* 0x004fcc00078e000e */
[----:B------:R-:W2:Y:S01]  /*0840*/  LDG.E.U8 R15, desc[UR8][R14.64+0x2] ;  /* 0x000002080e0f7981 */ /* 0x000ea2000c1e1100 */
[----:B----4-:R-:W-:Y:S01]  /*0850*/  IMAD.WIDE.U32 R16, R7, 0x4, R16 ;  /* 0x0000000407107825 */ /* 0x010fe200078e0010 */
[----:B------:R-:W-:-:S04]  /*0860*/  MOV R12, R10 ;  /* 0x0000000a000c7202 */ /* 0x000fc80000000f00 */
[----:B--2---:R3:W-:Y:S03]  /*0870*/  STG.E.U8 desc[UR8][R16.64+0x2], R15 ;  /* 0x0000020f10007986 */ /* 0x0047e6000c101108 */
.L_x_3:
[----:B------:R-:W-:Y:S05]  /*0880*/  BSYNC.RECONVERGENT B1 ;  /* 0x0000000000017941 */ /* 0x000fea0003800200 */
.L_x_2:
[----:B------:R-:W-:-:S13]  /*0890*/  ISETP.GE.U32.AND P0, PT, R8, 0x3, PT ;  /* 0x000000030800780c */ /* 0x000fda0003f06070 */
[----:B------:R-:W-:Y:S05]  /*08a0*/  @!P0 BRA `(.L_x_1) ;  /* 0x0000000400988947 */ /* 0x000fea0003800000 */
.L_x_4:
[----:B-1234-:R-:W2:Y:S04]  /*08b0*/  LDG.E.64 R16, desc[UR8][R4.64] ;  /* 0x0000000804107981 */ /* 0x01eea8000c1e1b00 */
        /* <DEDUP_REMOVED lines=12> */
[----:B------:R-:W0:Y:S01]  /*0980*/  LDG.E.64 R14, desc[UR8][R2.64] ;  /* 0x00000008020e7981 */ /* 0x000e22000c1e1b00 */
[----:B--2---:R-:W-:-:S06]  /*0990*/  IMAD.WIDE.U32 R24, R12, 0x4, R24 ;  /* 0x000000040c187825 */ /* 0x004fcc00078e0018 */
[----:B------:R-:W2:Y:S01]  /*09a0*/  LDG.E.U8 R25, desc[UR8][R24.64+0x1] ;  /* 0x0000010818197981 */ /* 0x000ea2000c1e1100 */
[----:B0-----:R-:W-:-:S05]  /*09b0*/  IMAD.WIDE.U32 R16, R12, 0x4, R14 ;  /* 0x000000040c107825 */ /* 0x001fca00078e000e */
[----:B--2---:R0:W-:Y:S04]  /*09c0*/  STG.E.U8 desc[UR8][R16.64+0x1], R25 ;  /* 0x0000011910007986 */ /* 0x0041e8000c101108 */
[----:B------:R-:W2:Y:S04]  /*09d0*/  LDG.E.64 R18, desc[UR8][R4.64] ;  /* 0x0000000804127981 */ /* 0x000ea8000c1e1b00 */
[----:B------:R-:W1:Y:S01]  /*09e0*/  LDG.E.64 R14, desc[UR8][R2.64] ;  /* 0x00000008020e7981 */ /* 0x000e62000c1e1b00 */
[----:B--2---:R-:W-:-:S06]  /*09f0*/  IMAD.WIDE.U32 R18, R12, 0x4, R18 ;  /* 0x000000040c127825 */ /* 0x004fcc00078e0012 */
[----:B------:R-:W2:Y:S01]  /*0a00*/  LDG.E.U8 R19, desc[UR8][R18.64+0x2] ;  /* 0x0000020812137981 */ /* 0x000ea2000c1e1100 */
[C---:B-1----:R-:W-:Y:S01]  /*0a10*/  IMAD.WIDE.U32 R20, R12.reuse, 0x4, R14 ;  /* 0x000000040c147825 */ /* 0x042fe200078e000e */
[----:B------:R-:W-:-:S04]  /*0a20*/  IADD3 R12, PT, PT, R12, UR4, RZ ;  /* 0x000000040c0c7c10 */ /* 0x000fc8000fffe0ff */
        /* <DEDUP_REMOVED lines=11> */
[----:B-1----:R-:W-:-:S05]  /*0ae0*/  IMAD.WIDE.U32 R18, R12, 0x4, R14 ;  /* 0x000000040c127825 */ /* 0x002fca00078e000e */
        /* <DEDUP_REMOVED lines=58> */
[----:B------:R-:W3:Y:S01]  /*0e90*/  LDG.E.64 R14, desc[UR8][R2.64] ;  /* 0x00000008020e7981 */ /* 0x000ee2000c1e1b00 */
[----:B--2---:R-:W-:-:S06]  /*0ea0*/  IMAD.WIDE.U32 R20, R12, 0x4, R20 ;  /* 0x000000040c147825 */ /* 0x004fcc00078e0014 */
[----:B------:R-:W2:Y:S01]  /*0eb0*/  LDG.E.U8 R21, desc[UR8][R20.64+0x2] ;  /* 0x0000020814157981 */ /* 0x000ea2000c1e1100 */
[C---:B---3--:R-:W-:Y:S01]  /*0ec0*/  IMAD.WIDE.U32 R14, R12.reuse, 0x4, R14 ;  /* 0x000000040c0e7825 */ /* 0x048fe200078e000e */
[----:B------:R-:W-:-:S04]  /*0ed0*/  IADD3 R12, PT, PT, R12, UR4, RZ ;  /* 0x000000040c0c7c10 */ /* 0x000fc8000fffe0ff */
[----:B------:R-:W-:Y:S01]  /*0ee0*/  ISETP.GE.U32.AND P0, PT, R12, R11, PT ;  /* 0x0000000b0c00720c */ /* 0x000fe20003f06070 */
[----:B--2---:R4:W-:-:S12]  /*0ef0*/  STG.E.U8 desc[UR8][R14.64+0x2], R21 ;  /* 0x000002150e007986 */ /* 0x0049d8000c101108 */
[----:B------:R-:W-:Y:S05]  /*0f00*/  @!P0 BRA `(.L_x_4) ;  /* 0xfffffff800688947 */ /* 0x000fea000383ffff */
.L_x_1:
[----:B------:R-:W-:Y:S05]  /*0f10*/  BSYNC.RECONVERGENT B0 ;  /* 0x0000000000007941 */ /* 0x000fea0003800200 */
.L_x_0:
[----:B------:R-:W0:Y:S01]  /*0f20*/  LDCU UR6, c[0x0][0x384] ;  /* 0x00007080ff0677ac */ /* 0x000e220008000800 */
[----:B------:R-:W-:-:S04]  /*0f30*/  IADD3 R9, PT, PT, R9, UR5, RZ ;  /* 0x0000000509097c10 */ /* 0x000fc8000fffe0ff */
[----:B0-----:R-:W-:-:S13]  /*0f40*/  ISETP.GE.U32.AND P0, PT, R9, UR6, PT ;  /* 0x0000000609007c0c */ /* 0x001fda000bf06070 */
[----:B------:R-:W-:Y:S05]  /*0f50*/  @!P0 BRA `(.L_x_5) ;  /* 0xfffffff000dc8947 */ /* 0x000fea000383ffff */
[----:B------:R-:W-:Y:S05]  /*0f60*/  EXIT ;  /* 0x000000000000794d */ /* 0x000fea0003800000 */
.L_x_6:
[----:B------:R-:W-:-:S00]  /*0f70*/  BRA `(.L_x_6) ;  /* 0xfffffffc00fc7947 */ /* 0x000fc0000383ffff */
[----:B------:R-:W-:-:S00]  /*0f80*/  NOP ;  /* 0x0000000000007918 */ /* 0x000fc00000000000 */
[----:B------:R-:W-:-:S00]  /*0f90*/  NOP ;  /* 0x0000000000007918 */ /* 0x000fc00000000000 */
[----:B------:R-:W-:-:S00]  /*0fa0*/  NOP ;  /* 0x0000000000007918 */ /* 0x000fc00000000000 */
[----:B------:R-:W-:-:S00]  /*0fb0*/  NOP ;  /* 0x0000000000007918 */ /* 0x000fc00000000000 */
[----:B------:R-:W-:-:S00]  /*0fc0*/  NOP ;  /* 0x0000000000007918 */ /* 0x000fc00000000000 */
[----:B------:R-:W-:-:S00]  /*0fd0*/  NOP ;  /* 0x0000000000007918 */ /* 0x000fc00000000000 */
[----:B------:R-:W-:-:S00]  /*0fe0*/  NOP ;  /* 0x0000000000007918 */ /* 0x000fc00000000000 */
[----:B------:R-:W-:-:S00]  /*0ff0*/  NOP ;  /* 0x0000000000007918 */ /* 0x000fc00000000000 */
.L_x_7:


//--------------------- .nv.shared.reserved.0     --------------------------
	.section	.nv.shared.reserved.0,"aw",@nobits
	.weak		__nv_reservedSMEM_offset_0_alias
	.size		__nv_reservedSMEM_offset_0_alias, 0, 64
	.other		__nv_reservedSMEM_offset_0_alias,@"STO_CUDA_RESERVED_SHARED STV_DEFAULT"
__nv_reservedSMEM_offset_0_alias:
	.zero		0
	.zero		64


//--------------------- .nv.constant0._Z12MedianFilterjjjPP5PixelS1_ --------------------------
	.section	.nv.constant0._Z12MedianFilterjjjPP5PixelS1_,"a",@progbits
	.sectionflags	@""
	.align	4
.nv.constant0._Z12MedianFilterjjjPP5PixelS1_:
	.zero		928


//--------------------- SYMBOLS --------------------------

	.type		.nv.reservedSmem.offset0,@object
	.size		.nv.reservedSmem.offset0,0x4
